//
// Generated by NVIDIA NVVM Compiler
//
// Compiler Build ID: CL-36424714
// Cuda compilation tools, release 13.0, V13.0.88
// Based on NVVM 20.0.0
//

.version 9.0
.target sm_100
.address_size 64

	// .globl	_Z12matmul_naivePfS_S_i

.visible .entry _Z12matmul_naivePfS_S_i(
	.param .u64 .ptr .align 1 _Z12matmul_naivePfS_S_i_param_0,
	.param .u64 .ptr .align 1 _Z12matmul_naivePfS_S_i_param_1,
	.param .u64 .ptr .align 1 _Z12matmul_naivePfS_S_i_param_2,
	.param .u32 _Z12matmul_naivePfS_S_i_param_3
)
{
	.reg .pred 	%p<10>;
	.reg .b32 	%r<40>;
	.reg .b32 	%f<67>;
	.reg .b64 	%rd<67>;

	ld.param.u64 	%rd14, [_Z12matmul_naivePfS_S_i_param_0];
	ld.param.u64 	%rd15, [_Z12matmul_naivePfS_S_i_param_1];
	ld.param.u32 	%r18, [_Z12matmul_naivePfS_S_i_param_3];
	cvta.to.global.u64 	%rd1, %rd15;
	cvta.to.global.u64 	%rd2, %rd14;
	mov.u32 	%r19, %ctaid.y;
	mov.u32 	%r20, %ntid.y;
	mov.u32 	%r21, %tid.y;
	mad.lo.s32 	%r1, %r19, %r20, %r21;
	mov.u32 	%r22, %ctaid.x;
	mov.u32 	%r23, %ntid.x;
	mov.u32 	%r24, %tid.x;
	mad.lo.s32 	%r2, %r22, %r23, %r24;
	max.s32 	%r25, %r1, %r2;
	setp.ge.s32 	%p1, %r25, %r18;
	@%p1 bra 	$L__BB0_13;
	mul.lo.s32 	%r3, %r18, %r1;
	and.b32  	%r4, %r18, 7;
	setp.lt.u32 	%p2, %r18, 8;
	mov.f32 	%f66, 0f00000000;
	mov.b32 	%r38, 0;
	@%p2 bra 	$L__BB0_4;
	and.b32  	%r38, %r18, 2147483640;
	neg.s32 	%r36, %r38;
	mul.wide.s32 	%rd16, %r18, 4;
	add.s64 	%rd3, %rd1, %rd16;
	shl.b32 	%r7, %r18, 3;
	mul.wide.s32 	%rd17, %r18, 8;
	add.s64 	%rd4, %rd1, %rd17;
	mul.wide.s32 	%rd18, %r18, 12;
	add.s64 	%rd5, %rd1, %rd18;
	mul.wide.s32 	%rd19, %r18, 16;
	add.s64 	%rd6, %rd1, %rd19;
	mul.wide.s32 	%rd20, %r18, 20;
	add.s64 	%rd7, %rd1, %rd20;
	mul.wide.s32 	%rd21, %r18, 24;
	add.s64 	%rd8, %rd1, %rd21;
	mul.wide.s32 	%rd22, %r18, 28;
	add.s64 	%rd9, %rd1, %rd22;
	mul.wide.u32 	%rd23, %r3, 4;
	add.s64 	%rd24, %rd23, %rd2;
	add.s64 	%rd66, %rd24, 16;
	mov.f32 	%f66, 0f00000000;
	mov.u32 	%r35, %r2;
$L__BB0_3:
	.pragma "nounroll";
	mul.wide.s32 	%rd25, %r35, 4;
	add.s64 	%rd26, %rd3, %rd25;
	add.s64 	%rd27, %rd4, %rd25;
	add.s64 	%rd28, %rd5, %rd25;
	add.s64 	%rd29, %rd6, %rd25;
	add.s64 	%rd30, %rd7, %rd25;
	add.s64 	%rd31, %rd8, %rd25;
	add.s64 	%rd32, %rd9, %rd25;
	add.s64 	%rd33, %rd1, %rd25;
	ld.global.f32 	%f16, [%rd66+-16];
	ld.global.f32 	%f17, [%rd33];
	fma.rn.f32 	%f18, %f16, %f17, %f66;
	ld.global.f32 	%f19, [%rd66+-12];
	ld.global.f32 	%f20, [%rd26];
	fma.rn.f32 	%f21, %f19, %f20, %f18;
	ld.global.f32 	%f22, [%rd66+-8];
	ld.global.f32 	%f23, [%rd27];
	fma.rn.f32 	%f24, %f22, %f23, %f21;
	ld.global.f32 	%f25, [%rd66+-4];
	ld.global.f32 	%f26, [%rd28];
	fma.rn.f32 	%f27, %f25, %f26, %f24;
	ld.global.f32 	%f28, [%rd66];
	ld.global.f32 	%f29, [%rd29];
	fma.rn.f32 	%f30, %f28, %f29, %f27;
	ld.global.f32 	%f31, [%rd66+4];
	ld.global.f32 	%f32, [%rd30];
	fma.rn.f32 	%f33, %f31, %f32, %f30;
	ld.global.f32 	%f34, [%rd66+8];
	ld.global.f32 	%f35, [%rd31];
	fma.rn.f32 	%f36, %f34, %f35, %f33;
	ld.global.f32 	%f37, [%rd66+12];
	ld.global.f32 	%f38, [%rd32];
	fma.rn.f32 	%f66, %f37, %f38, %f36;
	add.s32 	%r36, %r36, 8;
	add.s32 	%r35, %r35, %r7;
	add.s64 	%rd66, %rd66, 32;
	setp.ne.s32 	%p3, %r36, 0;
	@%p3 bra 	$L__BB0_3;
$L__BB0_4:
	setp.eq.s32 	%p4, %r4, 0;
	@%p4 bra 	$L__BB0_12;
	and.b32  	%r13, %r18, 3;
	setp.lt.u32 	%p5, %r4, 4;
	@%p5 bra 	$L__BB0_7;
	add.s32 	%r27, %r38, %r3;
	mul.wide.u32 	%rd34, %r27, 4;
	add.s64 	%rd35, %rd2, %rd34;
	ld.global.f32 	%f40, [%rd35];
	mad.lo.s32 	%r28, %r38, %r18, %r2;
	mul.wide.s32 	%rd36, %r28, 4;
	add.s64 	%rd37, %rd1, %rd36;
	ld.global.f32 	%f41, [%rd37];
	fma.rn.f32 	%f42, %f40, %f41, %f66;
	cvt.u64.u32 	%rd38, %r3;
	cvt.u64.u32 	%rd39, %r38;
	add.s64 	%rd40, %rd39, %rd38;
	shl.b64 	%rd41, %rd40, 2;
	add.s64 	%rd42, %rd2, %rd41;
	ld.global.f32 	%f43, [%rd42+4];
	mul.wide.s32 	%rd43, %r18, 4;
	add.s64 	%rd44, %rd37, %rd43;
	ld.global.f32 	%f44, [%rd44];
	fma.rn.f32 	%f45, %f43, %f44, %f42;
	ld.global.f32 	%f46, [%rd42+8];
	add.s64 	%rd45, %rd44, %rd43;
	ld.global.f32 	%f47, [%rd45];
	fma.rn.f32 	%f48, %f46, %f47, %f45;
	ld.global.f32 	%f49, [%rd42+12];
	add.s64 	%rd46, %rd45, %rd43;
	ld.global.f32 	%f50, [%rd46];
	fma.rn.f32 	%f66, %f49, %f50, %f48;
	add.s32 	%r38, %r38, 4;
$L__BB0_7:
	setp.eq.s32 	%p6, %r13, 0;
	@%p6 bra 	$L__BB0_12;
	setp.eq.s32 	%p7, %r13, 1;
	@%p7 bra 	$L__BB0_10;
	add.s32 	%r29, %r38, %r3;
	mul.wide.u32 	%rd47, %r29, 4;
	add.s64 	%rd48, %rd2, %rd47;
	ld.global.f32 	%f52, [%rd48];
	mad.lo.s32 	%r30, %r38, %r18, %r2;
	mul.wide.s32 	%rd49, %r30, 4;
	add.s64 	%rd50, %rd1, %rd49;
	ld.global.f32 	%f53, [%rd50];
	fma.rn.f32 	%f54, %f52, %f53, %f66;
	cvt.u64.u32 	%rd51, %r3;
	cvt.u64.u32 	%rd52, %r38;
	add.s64 	%rd53, %rd52, %rd51;
	shl.b64 	%rd54, %rd53, 2;
	add.s64 	%rd55, %rd2, %rd54;
	ld.global.f32 	%f55, [%rd55+4];
	mul.wide.s32 	%rd56, %r18, 4;
	add.s64 	%rd57, %rd50, %rd56;
	ld.global.f32 	%f56, [%rd57];
	fma.rn.f32 	%f66, %f55, %f56, %f54;
	add.s32 	%r38, %r38, 2;
$L__BB0_10:
	and.b32  	%r31, %r18, 1;
	setp.eq.b32 	%p8, %r31, 1;
	not.pred 	%p9, %p8;
	@%p9 bra 	$L__BB0_12;
	add.s32 	%r32, %r38, %r3;
	mul.wide.u32 	%rd58, %r32, 4;
	add.s64 	%rd59, %rd2, %rd58;
	ld.global.f32 	%f57, [%rd59];
	mad.lo.s32 	%r33, %r38, %r18, %r2;
	mul.wide.s32 	%rd60, %r33, 4;
	add.s64 	%rd61, %rd1, %rd60;
	ld.global.f32 	%f58, [%rd61];
	fma.rn.f32 	%f66, %f57, %f58, %f66;
$L__BB0_12:
	ld.param.u64 	%rd65, [_Z12matmul_naivePfS_S_i_param_2];
	add.s32 	%r34, %r3, %r2;
	cvta.to.global.u64 	%rd62, %rd65;
	mul.wide.s32 	%rd63, %r34, 4;
	add.s64 	%rd64, %rd62, %rd63;
	st.global.f32 	[%rd64], %f66;
$L__BB0_13:
	ret;

}


// ===== COMPILED SASS (sm_100) =====

	.target	sm_100

	.elftype	@"ET_EXEC"


//--------------------- .note.nv.tkinfo           --------------------------
	.section	.note.nv.tkinfo,"",@"SHT_NOTE"
	.sectionflags	@"SHF_NOTE_NV_TKINFO"
	.tkinfo
        /*0018*/ 	.word	0x00000002
        /*0030*/ 	.string	""
        /*0030*/ 	.string	"ptxas"
        /*0030*/ 	.string	"Cuda compilation tools, release 13.0, V13.0.88"
        /*0030*/ 	.string	"Build cuda_13.0.r13.0/compiler.36424714_0"
        /*0030*/ 	.string	"-arch sm_100 -m 64 "



//--------------------- .note.nv.cuinfo           --------------------------
	.section	.note.nv.cuinfo,"",@"SHT_NOTE"
	.sectionflags	@"SHF_NOTE_NV_CUINFO"
        /*0018*/ 	.short	0x0002
        /*001a*/ 	.short	0x0064
        /*001c*/ 	.short	0x0082
	.zero		2


//--------------------- .nv.info                  --------------------------
	.section	.nv.info,"",@"SHT_CUDA_INFO"
	.align	4


	//----- nvinfo : EIATTR_REGCOUNT
	.align		4
        /*0000*/ 	.byte	0x04, 0x2f
        /*0002*/ 	.short	(.L_1 - .L_0)
	.align		4
.L_0:
        /*0004*/ 	.word	index@(_Z12matmul_naivePfS_S_i)
        /*0008*/ 	.word	0x0000001e


	//----- nvinfo : EIATTR_FRAME_SIZE
	.align		4
.L_1:
        /*000c*/ 	.byte	0x04, 0x11
        /*000e*/ 	.short	(.L_3 - .L_2)
	.align		4
.L_2:
        /*0010*/ 	.word	index@(_Z12matmul_naivePfS_S_i)
        /*0014*/ 	.word	0x00000000


	//----- nvinfo : EIATTR_MIN_STACK_SIZE
	.align		4
.L_3:
        /*0018*/ 	.byte	0x04, 0x12
        /*001a*/ 	.short	(.L_5 - .L_4)
	.align		4
.L_4:
        /*001c*/ 	.word	index@(_Z12matmul_naivePfS_S_i)
        /*0020*/ 	.word	0x00000000
.L_5:


//--------------------- .nv.compat                --------------------------
	.section	.nv.compat,"",@"SHT_CUDA_COMPAT_INFO"
	.align	4
        /*0000*/ 	.byte	0x02, 0x09, 0x00, 0x00, 0x02, 0x02, 0x01, 0x00, 0x02, 0x05, 0x05, 0x00, 0x03, 0x07, 0x01, 0x01
        /*0010*/ 	.byte	0x02, 0x03, 0x00, 0x00, 0x02, 0x06, 0x01, 0x00, 0x04, 0x0b, 0x08, 0x00, 0x09, 0x00, 0x00, 0x00
        /*0020*/ 	.byte	0x00, 0x00, 0x00, 0x00


//--------------------- .nv.info._Z12matmul_naivePfS_S_i --------------------------
	.section	.nv.info._Z12matmul_naivePfS_S_i,"",@"SHT_CUDA_INFO"
	.sectionflags	@""
	.align	4


	//----- nvinfo : EIATTR_CUDA_API_VERSION
	.align		4
        /*0000*/ 	.byte	0x04, 0x37
        /*0002*/ 	.short	(.L_7 - .L_6)
.L_6:
        /*0004*/ 	.word	0x00000082


	//----- nvinfo : EIATTR_KPARAM_INFO
	.align		4
.L_7:
        /*0008*/ 	.byte	0x04, 0x17
        /*000a*/ 	.short	(.L_9 - .L_8)
.L_8:
        /*000c*/ 	.word	0x00000000
        /*0010*/ 	.short	0x0003
        /*0012*/ 	.short	0x0018
        /*0014*/ 	.byte	0x00, 0xf0, 0x11, 0x00


	//----- nvinfo : EIATTR_KPARAM_INFO
	.align		4
.L_9:
        /*0018*/ 	.byte	0x04, 0x17
        /*001a*/ 	.short	(.L_11 - .L_10)
.L_10:
        /*001c*/ 	.word	0x00000000
        /*0020*/ 	.short	0x0002
        /*0022*/ 	.short	0x0010
        /*0024*/ 	.byte	0x00, 0xf5, 0x21, 0x00


	//----- nvinfo : EIATTR_KPARAM_INFO
	.align		4
.L_11:
        /*0028*/ 	.byte	0x04, 0x17
        /*002a*/ 	.short	(.L_13 - .L_12)
.L_12:
        /*002c*/ 	.word	0x00000000
        /*0030*/ 	.short	0x0001
        /*0032*/ 	.short	0x0008
        /*0034*/ 	.byte	0x00, 0xf5, 0x21, 0x00


	//----- nvinfo : EIATTR_KPARAM_INFO
	.align		4
.L_13:
        /*0038*/ 	.byte	0x04, 0x17
        /*003a*/ 	.short	(.L_15 - .L_14)
.L_14:
        /*003c*/ 	.word	0x00000000
        /*0040*/ 	.short	0x0000
        /*0042*/ 	.short	0x0000
        /*0044*/ 	.byte	0x00, 0xf5, 0x21, 0x00


	//----- nvinfo : EIATTR_SPARSE_MMA_MASK
	.align		4
.L_15:
        /*0048*/ 	.byte	0x03, 0x50
        /*004a*/ 	.short	0x0000


	//----- nvinfo : EIATTR_MAXREG_COUNT
	.align		4
        /*004c*/ 	.byte	0x03, 0x1b
        /*004e*/ 	.short	0x00ff


	//----- nvinfo : EIATTR_MERCURY_ISA_VERSION
	.align		4
        /*0050*/ 	.byte	0x03, 0x5f
        /*0052*/ 	.short	0x0101


	//----- nvinfo : EIATTR_VRC_CTA_INIT_COUNT
	.align		4
        /*0054*/ 	.byte	0x02, 0x4a
	.zero		1
	.zero		1


	//----- nvinfo : EIATTR_EXIT_INSTR_OFFSETS
	.align		4
        /*0058*/ 	.byte	0x04, 0x1c
        /*005a*/ 	.short	(.L_17 - .L_16)


	//   ....[0]....
.L_16:
        /*005c*/ 	.word	0x000000c0


	//   ....[1]....
        /*0060*/ 	.word	0x00000a90


	//----- nvinfo : EIATTR_CBANK_PARAM_SIZE
	.align		4
.L_17:
        /*0064*/ 	.byte	0x03, 0x19
        /*0066*/ 	.short	0x001c


	//----- nvinfo : EIATTR_PARAM_CBANK
	.align		4
        /*0068*/ 	.byte	0x04, 0x0a
        /*006a*/ 	.short	(.L_19 - .L_18)
	.align		4
.L_18:
        /*006c*/ 	.word	index@(.nv.constant0._Z12matmul_naivePfS_S_i)
        /*0070*/ 	.short	0x0380
        /*0072*/ 	.short	0x001c


	//----- nvinfo : EIATTR_SW_WAR
	.align		4
.L_19:
        /*0074*/ 	.byte	0x04, 0x36
        /*0076*/ 	.short	(.L_21 - .L_20)
.L_20:
        /*0078*/ 	.word	0x00000008
.L_21:


//--------------------- .nv.callgraph             --------------------------
	.section	.nv.callgraph,"",@"SHT_CUDA_CALLGRAPH"
	.align	4
	.sectionentsize	8
	.align		4
        /*0000*/ 	.word	0x00000000
	.align		4
        /*0004*/ 	.word	0xffffffff
	.align		4
        /*0008*/ 	.word	0x00000000
	.align		4
        /*000c*/ 	.word	0xfffffffe
	.align		4
        /*0010*/ 	.word	0x00000000
	.align		4
        /*0014*/ 	.word	0xfffffffd
	.align		4
        /*0018*/ 	.word	0x00000000
	.align		4
        /*001c*/ 	.word	0xfffffffc


//--------------------- .text._Z12matmul_naivePfS_S_i --------------------------
	.section	.text._Z12matmul_naivePfS_S_i,"ax",@progbits
	.align	128
        .global         _Z12matmul_naivePfS_S_i
        .type           _Z12matmul_naivePfS_S_i,@function
        .size           _Z12matmul_naivePfS_S_i,(.L_x_5 - _Z12matmul_naivePfS_S_i)
        .other          _Z12matmul_naivePfS_S_i,@"STO_CUDA_ENTRY STV_DEFAULT"
_Z12matmul_naivePfS_S_i:
.text._Z12matmul_naivePfS_S_i:
[----:B------:R-:W-:Y:S01]  /*0000*/  LDC R1, c[0x0][0x37c] ;  /* 0x0000df00ff017b82 */ /* 0x000fe20000000800 */
[----:B------:R-:W0:Y:S07]  /*0010*/  S2R R0, SR_TID.Y ;  /* 0x0000000000007919 */ /* 0x000e2e0000002200 */
[----:B------:R-:W0:Y:S01]  /*0020*/  S2UR UR4, SR_CTAID.Y ;  /* 0x00000000000479c3 */ /* 0x000e220000002600 */
[----:B------:R-:W1:Y:S01]  /*0030*/  LDCU UR20, c[0x0][0x398] ;  /* 0x00007300ff1477ac */ /* 0x000e620008000800 */
[----:B------:R-:W2:Y:S06]  /*0040*/  S2R R3, SR_TID.X ;  /* 0x0000000000037919 */ /* 0x000eac0000002100 */
[----:B------:R-:W0:Y:S08]  /*0050*/  LDC R13, c[0x0][0x364] ;  /* 0x0000d900ff0d7b82 */ /* 0x000e300000000800 */
[----:B------:R-:W2:Y:S08]  /*0060*/  S2UR UR5, SR_CTAID.X ;  /* 0x00000000000579c3 */ /* 0x000eb00000002500 */
[----:B------:R-:W2:Y:S01]  /*0070*/  LDC R2, c[0x0][0x360] ;  /* 0x0000d800ff027b82 */ /* 0x000ea20000000800 */
[----:B0-----:R-:W-:-:S02]  /*0080*/  IMAD R13, R13, UR4, R0 ;  /* 0x000000040d0d7c24 */ /* 0x001fc4000f8e0200 */
[----:B--2---:R-:W-:-:S05]  /*0090*/  IMAD R0, R2, UR5, R3 ;  /* 0x0000000502007c24 */ /* 0x004fca000f8e0203 */
[----:B------:R-:W-:-:S04]  /*00a0*/  VIMNMX R2, PT, PT, R13, R0, !PT ;  /* 0x000000000d027248 */ /* 0x000fc80007fe0100 */
[----:B-1----:R-:W-:-:S13]  /*00b0*/  ISETP.GE.AND P0, PT, R2, UR20, PT ;  /* 0x0000001402007c0c */ /* 0x002fda000bf06270 */
[----:B------:R-:W-:Y:S05]  /*00c0*/  @P0 EXIT ;  /* 0x000000000000094d */ /* 0x000fea0003800000 */
[----:B------:R-:W-:Y:S01]  /*00d0*/  UISETP.GE.U32.AND UP0, UPT, UR20, 0x8, UPT ;  /* 0x000000081400788c */ /* 0x000fe2000bf06070 */
[----:B------:R-:W-:Y:S02]  /*00e0*/  HFMA2 R12, -RZ, RZ, 0, 0 ;  /* 0x00000000ff0c7431 */ /* 0x000fe400000001ff */
[----:B------:R-:W-:Y:S01]  /*00f0*/  IMAD R13, R13, UR20, RZ ;  /* 0x000000140d0d7c24 */ /* 0x000fe2000f8e02ff */
[----:B------:R-:W-:Y:S01]  /*0100*/  UMOV UR4, URZ ;  /* 0x000000ff00047c82 */ /* 0x000fe20008000000 */
[----:B------:R-:W0:Y:S04]  /*0110*/  LDCU.64 UR18, c[0x0][0x358] ;  /* 0x00006b00ff1277ac */ /* 0x000e280008000a00 */
[----:B------:R-:W-:Y:S05]  /*0120*/  BRA.U !UP0, `(.L_x_0) ;  /* 0x0000000508047547 */ /* 0x000fea000b800000 */
[----:B------:R-:W1:Y:S01]  /*0130*/  LDCU.128 UR24, c[0x0][0x380] ;  /* 0x00007000ff1877ac */ /* 0x000e620008000c00 */
[----:B------:R-:W-:Y:S02]  /*0140*/  MOV R12, RZ ;  /* 0x000000ff000c7202 */ /* 0x000fe40000000f00 */
[----:B------:R-:W-:Y:S01]  /*0150*/  MOV R14, R0 ;  /* 0x00000000000e7202 */ /* 0x000fe20000000f00 */
[----:B------:R-:W-:-:S04]  /*0160*/  ULOP3.LUT UR4, UR20, 0x7ffffff8, URZ, 0xc0, !UPT ;  /* 0x7ffffff814047892 */ /* 0x000fc8000f8ec0ff */
[----:B------:R-:W-:Y:S01]  /*0170*/  UIADD3 UR5, UPT, UPT, -UR4, URZ, URZ ;  /* 0x000000ff04057290 */ /* 0x000fe2000fffe1ff */
[----:B-1----:R-:W-:Y:S01]  /*0180*/  MOV R2, UR24 ;  /* 0x0000001800027c02 */ /* 0x002fe20008000f00 */
[----:B------:R-:W-:Y:S01]  /*0190*/  UIMAD.WIDE UR6, UR20, 0x8, UR26 ;  /* 0x00000008140678a5 */ /* 0x000fe2000f8e021a */
[----:B------:R-:W-:Y:S01]  /*01a0*/  MOV R3, UR25 ;  /* 0x0000001900037c02 */ /* 0x000fe20008000f00 */
[----:B------:R-:W-:Y:S02]  /*01b0*/  UIMAD.WIDE UR8, UR20, 0xc, UR26 ;  /* 0x0000000c140878a5 */ /* 0x000fe4000f8e021a */
[----:B------:R-:W-:Y:S01]  /*01c0*/  UIMAD.WIDE UR10, UR20, 0x10, UR26 ;  /* 0x00000010140a78a5 */ /* 0x000fe2000f8e021a */
[----:B------:R-:W-:Y:S01]  /*01d0*/  IMAD.WIDE.U32 R2, R13, 0x4, R2 ;  /* 0x000000040d027825 */ /* 0x000fe200078e0002 */
[----:B------:R-:W-:Y:S02]  /*01e0*/  UIMAD.WIDE UR12, UR20, 0x14, UR26 ;  /* 0x00000014140c78a5 */ /* 0x000fe4000f8e021a */
[----:B------:R-:W-:Y:S01]  /*01f0*/  UIMAD.WIDE UR14, UR20, 0x18, UR26 ;  /* 0x00000018140e78a5 */ /* 0x000fe2000f8e021a */
[----:B------:R-:W-:Y:S01]  /*0200*/  IADD3 R2, P0, PT, R2, 0x10, RZ ;  /* 0x0000001002027810 */ /* 0x000fe20007f1e0ff */
[----:B------:R-:W-:-:S03]  /*0210*/  UIMAD.WIDE UR16, UR20, 0x1c, UR26 ;  /* 0x0000001c141078a5 */ /* 0x000fc6000f8e021a */
[----:B------:R-:W-:-:S09]  /*0220*/  IADD3.X R3, PT, PT, RZ, R3, RZ, P0, !PT ;  /* 0x00000003ff037210 */ /* 0x000fd200007fe4ff */
.L_x_1:
[----:B------:R-:W-:Y:S01]  /*0230*/  UIMAD.WIDE UR22, UR20, 0x4, UR26 ;  /* 0x00000004141678a5 */ /* 0x000fe2000f8e021a */
[----:B------:R-:W-:Y:S02]  /*0240*/  IMAD.MOV.U32 R23, RZ, RZ, 0x4 ;  /* 0x00000004ff177424 */ /* 0x000fe400078e00ff */
[----:B------:R-:W-:Y:S01]  /*0250*/  HFMA2 R11, -RZ, RZ, 0, 2.384185791015625e-07 ;  /* 0x00000004ff0b7431 */ /* 0x000fe200000001ff */
[----:B------:R-:W-:Y:S01]  /*0260*/  MOV R25, 0x4 ;  /* 0x0000000400197802 */ /* 0x000fe20000000f00 */
[----:B0-----:R-:W2:Y:S01]  /*0270*/  LDG.E R21, desc[UR18][R2.64+-0x10] ;  /* 0xfffff01202157981 */ /* 0x001ea2000c1e1900 */
[C---:B------:R-:W-:Y:S01]  /*0280*/  IMAD.WIDE R22, R14.reuse, R23, UR26 ;  /* 0x0000001a0e167e25 */ /* 0x040fe2000f8e0217 */
[----:B------:R-:W-:Y:S02]  /*0290*/  MOV R8, UR22 ;  /* 0x0000001600087c02 */ /* 0x000fe40008000f00 */
[----:B------:R-:W-:Y:S01]  /*02a0*/  MOV R9, UR23 ;  /* 0x0000001700097c02 */ /* 0x000fe20008000f00 */
[----:B------:R-:W3:Y:S02]  /*02b0*/  LDG.E R19, desc[UR18][R2.64+-0xc] ;  /* 0xfffff41202137981 */ /* 0x000ee4000c1e1900 */
[----:B------:R-:W-:-:S02]  /*02c0*/  IMAD.WIDE R8, R14, 0x4, R8 ;  /* 0x000000040e087825 */ /* 0x000fc400078e0208 */
[----:B------:R-:W2:Y:S01]  /*02d0*/  LDG.E R22, desc[UR18][R22.64] ;  /* 0x0000001216167981 */ /* 0x000ea2000c1e1900 */
[----:B------:R-:W-:Y:S01]  /*02e0*/  MOV R5, 0x4 ;  /* 0x0000000400057802 */ /* 0x000fe20000000f00 */
[C---:B------:R-:W-:Y:S02]  /*02f0*/  IMAD.WIDE R24, R14.reuse, R25, UR6 ;  /* 0x000000060e187e25 */ /* 0x040fe4000f8e0219 */
[----:B------:R0:W3:Y:S02]  /*0300*/  LDG.E R20, desc[UR18][R8.64] ;  /* 0x0000001208147981 */ /* 0x0000e4000c1e1900 */
[----:B------:R-:W-:Y:S02]  /*0310*/  IMAD.WIDE R10, R14, R11, UR8 ;  /* 0x000000080e0a7e25 */ /* 0x000fe4000f8e020b */
[----:B------:R-:W4:Y:S04]  /*0320*/  LDG.E R18, desc[UR18][R24.64] ;  /* 0x0000001218127981 */ /* 0x000f28000c1e1900 */
[----:B------:R-:W4:Y:S01]  /*0330*/  LDG.E R17, desc[UR18][R2.64+-0x8] ;  /* 0xfffff81202117981 */ /* 0x000f22000c1e1900 */
[----:B0-----:R-:W-:-:S02]  /*0340*/  HFMA2 R9, -RZ, RZ, 0, 2.384185791015625e-07 ;  /* 0x00000004ff097431 */ /* 0x001fc400000001ff */
[----:B------:R-:W-:Y:S01]  /*0350*/  IMAD.MOV.U32 R7, RZ, RZ, 0x4 ;  /* 0x00000004ff077424 */ /* 0x000fe200078e00ff */
[----:B------:R0:W5:Y:S01]  /*0360*/  LDG.E R16, desc[UR18][R10.64] ;  /* 0x000000120a107981 */ /* 0x000162000c1e1900 */
[----:B------:R-:W-:-:S03]  /*0370*/  IMAD.WIDE R4, R14, R5, UR10 ;  /* 0x0000000a0e047e25 */ /* 0x000fc6000f8e0205 */
[----:B------:R-:W5:Y:S01]  /*0380*/  LDG.E R15, desc[UR18][R2.64+-0x4] ;  /* 0xfffffc12020f7981 */ /* 0x000f62000c1e1900 */
[C---:B------:R-:W-:Y:S01]  /*0390*/  IMAD.WIDE R6, R14.reuse, R7, UR12 ;  /* 0x0000000c0e067e25 */ /* 0x040fe2000f8e0207 */
[----:B------:R-:W-:Y:S02]  /*03a0*/  MOV R27, 0x4 ;  /* 0x00000004001b7802 */ /* 0x000fe40000000f00 */
[----:B------:R1:W5:Y:S01]  /*03b0*/  LDG.E R4, desc[UR18][R4.64] ;  /* 0x0000001204047981 */ /* 0x000362000c1e1900 */
[----:B------:R-:W-:-:S03]  /*03c0*/  IMAD.WIDE R8, R14, R9, UR14 ;  /* 0x0000000e0e087e25 */ /* 0x000fc6000f8e0209 */
[----:B------:R-:W5:Y:S01]  /*03d0*/  LDG.E R23, desc[UR18][R2.64] ;  /* 0x0000001202177981 */ /* 0x000f62000c1e1900 */
[----:B0-----:R-:W-:-:S03]  /*03e0*/  IMAD.WIDE R10, R14, R27, UR16 ;  /* 0x000000100e0a7e25 */ /* 0x001fc6000f8e021b */
[----:B------:R-:W5:Y:S04]  /*03f0*/  LDG.E R7, desc[UR18][R6.64] ;  /* 0x0000001206077981 */ /* 0x000f68000c1e1900 */
[----:B------:R-:W5:Y:S04]  /*0400*/  LDG.E R24, desc[UR18][R2.64+0x4] ;  /* 0x0000041202187981 */ /* 0x000f68000c1e1900 */
[----:B------:R-:W5:Y:S04]  /*0410*/  LDG.E R8, desc[UR18][R8.64] ;  /* 0x0000001208087981 */ /* 0x000f68000c1e1900 */
[----:B------:R-:W5:Y:S04]  /*0420*/  LDG.E R25, desc[UR18][R2.64+0x8] ;  /* 0x0000081202197981 */ /* 0x000f68000c1e1900 */
[----:B------:R-:W5:Y:S04]  /*0430*/  LDG.E R10, desc[UR18][R10.64] ;  /* 0x000000120a0a7981 */ /* 0x000f68000c1e1900 */
[----:B------:R0:W5:Y:S01]  /*0440*/  LDG.E R27, desc[UR18][R2.64+0xc] ;  /* 0x00000c12021b7981 */ /* 0x000162000c1e1900 */
[----:B------:R-:W-:-:S04]  /*0450*/  UIADD3 UR5, UPT, UPT, UR5, 0x8, URZ ;  /* 0x0000000805057890 */ /* 0x000fc8000fffe0ff */
[----:B------:R-:W-:Y:S01]  /*0460*/  UISETP.NE.AND UP0, UPT, UR5, URZ, UPT ;  /* 0x000000ff0500728c */ /* 0x000fe2000bf05270 */
[----:B-1----:R-:W-:Y:S02]  /*0470*/  MOV R5, UR20 ;  /* 0x0000001400057c02 */ /* 0x002fe40008000f00 */
[----:B0-----:R-:W-:Y:S02]  /*0480*/  IADD3 R2, P0, PT, R2, 0x20, RZ ;  /* 0x0000002002027810 */ /* 0x001fe40007f1e0ff */
[----:B------:R-:W-:Y:S02]  /*0490*/  LEA R14, R5, R14, 0x3 ;  /* 0x0000000e050e7211 */ /* 0x000fe400078e18ff */
[----:B------:R-:W-:Y:S01]  /*04a0*/  IADD3.X R3, PT, PT, RZ, R3, RZ, P0, !PT ;  /* 0x00000003ff037210 */ /* 0x000fe200007fe4ff */
[----:B--2---:R-:W-:-:S04]  /*04b0*/  FFMA R22, R21, R22, R12 ;  /* 0x0000001615167223 */ /* 0x004fc8000000000c */
[----:B---3--:R-:W-:-:S04]  /*04c0*/  FFMA R20, R19, R20, R22 ;  /* 0x0000001413147223 */ /* 0x008fc80000000016 */
[----:B----4-:R-:W-:-:S04]  /*04d0*/  FFMA R18, R17, R18, R20 ;  /* 0x0000001211127223 */ /* 0x010fc80000000014 */
[----:B-----5:R-:W-:-:S04]  /*04e0*/  FFMA R16, R15, R16, R18 ;  /* 0x000000100f107223 */ /* 0x020fc80000000012 */
[----:B------:R-:W-:-:S04]  /*04f0*/  FFMA R23, R23, R4, R16 ;  /* 0x0000000417177223 */ /* 0x000fc80000000010 */
[----:B------:R-:W-:-:S04]  /*0500*/  FFMA R24, R24, R7, R23 ;  /* 0x0000000718187223 */ /* 0x000fc80000000017 */
[----:B------:R-:W-:-:S04]  /*0510*/  FFMA R8, R25, R8, R24 ;  /* 0x0000000819087223 */ /* 0x000fc80000000018 */
[----:B------:R-:W-:Y:S01]  /*0520*/  FFMA R12, R27, R10, R8 ;  /* 0x0000000a1b0c7223 */ /* 0x000fe20000000008 */
[----:B------:R-:W-:Y:S06]  /*0530*/  BRA.U UP0, `(.L_x_1) ;  /* 0xfffffffd003c7547 */ /* 0x000fec000b83ffff */
.L_x_0:
[----:B------:R-:W-:-:S04]  /*0540*/  ULOP3.LUT UR6, UR20, 0x7, URZ, 0xc0, !UPT ;  /* 0x0000000714067892 */ /* 0x000fc8000f8ec0ff */
[----:B------:R-:W-:-:S09]  /*0550*/  UISETP.NE.AND UP0, UPT, UR6, URZ, UPT ;  /* 0x000000ff0600728c */ /* 0x000fd2000bf05270 */
[----:B------:R-:W-:Y:S05]  /*0560*/  BRA.U !UP0, `(.L_x_2) ;  /* 0x0000000508387547 */ /* 0x000fea000b800000 */
[----:B------:R-:W-:Y:S02]  /*0570*/  UISETP.GE.U32.AND UP0, UPT, UR6, 0x4, UPT ;  /* 0x000000040600788c */ /* 0x000fe4000bf06070 */
[----:B------:R-:W-:-:S04]  /*0580*/  ULOP3.LUT UR5, UR20, 0x3, URZ, 0xc0, !UPT ;  /* 0x0000000314057892 */ /* 0x000fc8000f8ec0ff */
[----:B------:R-:W-:-:S03]  /*0590*/  UISETP.NE.AND UP1, UPT, UR5, URZ, UPT ;  /* 0x000000ff0500728c */ /* 0x000fc6000bf25270 */
[----:B------:R-:W-:Y:S08]  /*05a0*/  BRA.U !UP0, `(.L_x_3) ;  /* 0x00000001087c7547 */ /* 0x000ff0000b800000 */
[----:B------:R-:W1:Y:S01]  /*05b0*/  LDC.64 R6, c[0x0][0x388] ;  /* 0x0000e200ff067b82 */ /* 0x000e620000000a00 */
[----:B------:R-:W2:Y:S01]  /*05c0*/  LDCU.64 UR6, c[0x0][0x380] ;  /* 0x00007000ff0677ac */ /* 0x000ea20008000a00 */
[----:B------:R-:W-:Y:S01]  /*05d0*/  IMAD.U32 R9, RZ, RZ, UR4 ;  /* 0x00000004ff097e24 */ /* 0x000fe2000f8e00ff */
[C---:B------:R-:W-:Y:S02]  /*05e0*/  IADD3 R3, PT, PT, R13.reuse, UR4, RZ ;  /* 0x000000040d037c10 */ /* 0x040fe4000fffe0ff */
[----:B------:R-:W-:Y:S01]  /*05f0*/  IADD3 R10, P0, PT, R13, UR4, RZ ;  /* 0x000000040d0a7c10 */ /* 0x000fe2000ff1e0ff */
[----:B------:R-:W-:Y:S01]  /*0600*/  IMAD R9, R9, UR20, R0 ;  /* 0x0000001409097c24 */ /* 0x000fe2000f8e0200 */
[----:B------:R-:W-:Y:S01]  /*0610*/  MOV R11, UR20 ;  /* 0x00000014000b7c02 */ /* 0x000fe20008000f00 */
[----:B------:R-:W3:Y:S01]  /*0620*/  LDC.64 R4, c[0x0][0x380] ;  /* 0x0000e000ff047b82 */ /* 0x000ee20000000a00 */
[----:B------:R-:W-:Y:S01]  /*0630*/  MOV R15, UR20 ;  /* 0x00000014000f7c02 */ /* 0x000fe20008000f00 */
[----:B-1----:R-:W-:Y:S01]  /*0640*/  IMAD.WIDE R6, R9, 0x4, R6 ;  /* 0x0000000409067825 */ /* 0x002fe200078e0206 */
[----:B------:R-:W-:-:S05]  /*0650*/  MOV R9, UR20 ;  /* 0x0000001400097c02 */ /* 0x000fca0008000f00 */
[----:B------:R-:W-:Y:S02]  /*0660*/  IMAD.WIDE R8, R9, 0x4, R6 ;  /* 0x0000000409087825 */ /* 0x000fe400078e0206 */
[----:B0-----:R-:W4:Y:S02]  /*0670*/  LDG.E R6, desc[UR18][R6.64] ;  /* 0x0000001206067981 */ /* 0x001f24000c1e1900 */
[----:B---3--:R-:W-:Y:S01]  /*0680*/  IMAD.WIDE.U32 R4, R3, 0x4, R4 ;  /* 0x0000000403047825 */ /* 0x008fe200078e0004 */
[----:B------:R-:W-:Y:S01]  /*0690*/  IADD3.X R3, PT, PT, RZ, RZ, RZ, P0, !PT ;  /* 0x000000ffff037210 */ /* 0x000fe200007fe4ff */
[----:B------:R-:W3:Y:S01]  /*06a0*/  LDG.E R17, desc[UR18][R8.64] ;  /* 0x0000001208117981 */ /* 0x000ee2000c1e1900 */
[----:B--2---:R-:W-:-:S03]  /*06b0*/  LEA R2, P0, R10, UR6, 0x2 ;  /* 0x000000060a027c11 */ /* 0x004fc6000f8010ff */
[----:B------:R-:W4:Y:S01]  /*06c0*/  LDG.E R5, desc[UR18][R4.64] ;  /* 0x0000001204057981 */ /* 0x000f22000c1e1900 */
[----:B------:R-:W-:Y:S01]  /*06d0*/  LEA.HI.X R3, R10, UR7, R3, 0x2, P0 ;  /* 0x000000070a037c11 */ /* 0x000fe200080f1403 */
[----:B------:R-:W-:-:S04]  /*06e0*/  IMAD.WIDE R10, R11, 0x4, R8 ;  /* 0x000000040b0a7825 */ /* 0x000fc800078e0208 */
[----:B------:R-:W3:Y:S01]  /*06f0*/  LDG.E R16, desc[UR18][R2.64+0x4] ;  /* 0x0000041202107981 */ /* 0x000ee2000c1e1900 */
[----:B------:R-:W-:-:S03]  /*0700*/  IMAD.WIDE R14, R15, 0x4, R10 ;  /* 0x000000040f0e7825 */ /* 0x000fc600078e020a */
[----:B------:R-:W2:Y:S04]  /*0710*/  LDG.E R19, desc[UR18][R10.64] ;  /* 0x000000120a137981 */ /* 0x000ea8000c1e1900 */
[----:B------:R-:W2:Y:S04]  /*0720*/  LDG.E R18, desc[UR18][R2.64+0x8] ;  /* 0x0000081202127981 */ /* 0x000ea8000c1e1900 */
[----:B------:R-:W5:Y:S04]  /*0730*/  LDG.E R20, desc[UR18][R2.64+0xc] ;  /* 0x00000c1202147981 */ /* 0x000f68000c1e1900 */
[----:B------:R-:W5:Y:S01]  /*0740*/  LDG.E R14, desc[UR18][R14.64] ;  /* 0x000000120e0e7981 */ /* 0x000f62000c1e1900 */
[----:B------:R-:W-:Y:S01]  /*0750*/  UIADD3 UR4, UPT, UPT, UR4, 0x4, URZ ;  /* 0x0000000404047890 */ /* 0x000fe2000fffe0ff */
[----:B----4-:R-:W-:-:S04]  /*0760*/  FFMA R5, R5, R6, R12 ;  /* 0x0000000605057223 */ /* 0x010fc8000000000c */
[----:B---3--:R-:W-:-:S04]  /*0770*/  FFMA R5, R16, R17, R5 ;  /* 0x0000001110057223 */ /* 0x008fc80000000005 */
[----:B--2---:R-:W-:-:S04]  /*0780*/  FFMA R5, R18, R19, R5 ;  /* 0x0000001312057223 */ /* 0x004fc80000000005 */
[----:B-----5:R-:W-:-:S07]  /*0790*/  FFMA R12, R20, R14, R5 ;  /* 0x0000000e140c7223 */ /* 0x020fce0000000005 */
.L_x_3:
[----:B------:R-:W-:Y:S05]  /*07a0*/  BRA.U !UP1, `(.L_x_2) ;  /* 0x0000000109a87547 */ /* 0x000fea000b800000 */
[----:B------:R-:W-:Y:S01]  /*07b0*/  UISETP.NE.AND UP0, UPT, UR5, 0x1, UPT ;  /* 0x000000010500788c */ /* 0x000fe2000bf05270 */
[----:B------:R-:W-:Y:S01]  /*07c0*/  MOV R7, UR4 ;  /* 0x0000000400077c02 */ /* 0x000fe20008000f00 */
[----:B------:R-:W-:Y:S02]  /*07d0*/  ULOP3.LUT UR5, UR20, 0x1, URZ, 0xc0, !UPT ;  /* 0x0000000114057892 */ /* 0x000fe4000f8ec0ff */
[----:B------:R-:W-:Y:S02]  /*07e0*/  MOV R15, UR20 ;  /* 0x00000014000f7c02 */ /* 0x000fe40008000f00 */
[----:B------:R-:W-:Y:S01]  /*07f0*/  UISETP.NE.U32.AND UP1, UPT, UR5, 0x1, UPT ;  /* 0x000000010500788c */ /* 0x000fe2000bf25070 */
[----:B------:R-:W-:-:S04]  /*0800*/  PLOP3.LUT P1, PT, PT, PT, UP0, 0x80, 0x8 ;  /* 0x000000000008781c */ /* 0x000fc80003f2f008 */
[----:B------:R-:W1:Y:S01]  /*0810*/  @UP0 LDCU.128 UR8, c[0x0][0x380] ;  /* 0x00007000ff0807ac */ /* 0x000e620008000c00 */
[----:B------:R-:W-:Y:S01]  /*0820*/  PLOP3.LUT P0, PT, PT, PT, UP1, 0x80, 0x8 ;  /* 0x000000000008781c */ /* 0x000fe20003f0f018 */
[----:B------:R-:W2:Y:S04]  /*0830*/  @UP0 LDCU.64 UR6, c[0x0][0x380] ;  /* 0x00007000ff0607ac */ /* 0x000ea80008000a00 */
[----:B------:R-:W3:Y:S03]  /*0840*/  @!UP1 LDCU.128 UR12, c[0x0][0x380] ;  /* 0x00007000ff0c97ac */ /* 0x000ee60008000c00 */
[C---:B------:R-:W-:Y:S02]  /*0850*/  @P1 IADD3 R3, PT, PT, R13.reuse, UR4, RZ ;  /* 0x000000040d031c10 */ /* 0x040fe4000fffe0ff */
[----:B------:R-:W-:Y:S01]  /*0860*/  @P1 IADD3 R6, P2, PT, R13, UR4, RZ ;  /* 0x000000040d061c10 */ /* 0x000fe2000ff5e0ff */
[----:B------:R-:W-:Y:S01]  /*0870*/  @UP0 UIADD3 UR4, UPT, UPT, UR4, 0x2, URZ ;  /* 0x0000000204040890 */ /* 0x000fe2000fffe0ff */
[----:B-1----:R-:W-:Y:S01]  /*0880*/  MOV R11, UR9 ;  /* 0x00000009000b7c02 */ /* 0x002fe20008000f00 */
[----:B------:R-:W-:Y:S01]  /*0890*/  IMAD.U32 R10, RZ, RZ, UR8 ;  /* 0x00000008ff0a7e24 */ /* 0x000fe2000f8e00ff */
[----:B------:R-:W-:-:S02]  /*08a0*/  MOV R4, UR10 ;  /* 0x0000000a00047c02 */ /* 0x000fc40008000f00 */
[----:B------:R-:W-:Y:S01]  /*08b0*/  MOV R5, UR11 ;  /* 0x0000000b00057c02 */ /* 0x000fe20008000f00 */
[----:B------:R-:W-:-:S04]  /*08c0*/  @P1 IMAD.WIDE.U32 R10, R3, 0x4, R10 ;  /* 0x00000004030a1825 */ /* 0x000fc800078e000a */
[----:B------:R-:W-:Y:S01]  /*08d0*/  @P1 IMAD R3, R7, UR20, R0 ;  /* 0x0000001407031c24 */ /* 0x000fe2000f8e0200 */
[----:B------:R-:W-:Y:S01]  /*08e0*/  @P1 IADD3.X R7, PT, PT, RZ, RZ, RZ, P2, !PT ;  /* 0x000000ffff071210 */ /* 0x000fe200017fe4ff */
[----:B------:R-:W-:Y:S01]  /*08f0*/  IMAD.U32 R19, RZ, RZ, UR4 ;  /* 0x00000004ff137e24 */ /* 0x000fe2000f8e00ff */
[C---:B--2---:R-:W-:Y:S01]  /*0900*/  @P1 LEA R2, P2, R6.reuse, UR6, 0x2 ;  /* 0x0000000606021c11 */ /* 0x044fe2000f8410ff */
[----:B------:R-:W-:Y:S01]  /*0910*/  @P1 IMAD.WIDE R4, R3, 0x4, R4 ;  /* 0x0000000403041825 */ /* 0x000fe200078e0204 */
[----:B------:R-:W-:Y:S01]  /*0920*/  @!P0 IADD3 R17, PT, PT, R13, UR4, RZ ;  /* 0x000000040d118c10 */ /* 0x000fe2000fffe0ff */
[----:B0-----:R-:W2:Y:S01]  /*0930*/  @P1 LDG.E R11, desc[UR18][R10.64] ;  /* 0x000000120a0b1981 */ /* 0x001ea2000c1e1900 */
[----:B------:R-:W-:Y:S01]  /*0940*/  @P1 LEA.HI.X R3, R6, UR7, R7, 0x2, P2 ;  /* 0x0000000706031c11 */ /* 0x000fe200090f1407 */
[----:B------:R-:W-:Y:S01]  /*0950*/  @!P0 IMAD R19, R19, UR20, R0 ;  /* 0x0000001413138c24 */ /* 0x000fe2000f8e0200 */
[----:B---3--:R-:W-:Y:S01]  /*0960*/  MOV R6, UR12 ;  /* 0x0000000c00067c02 */ /* 0x008fe20008000f00 */
[----:B------:R-:W-:Y:S01]  /*0970*/  @P1 IMAD.WIDE R14, R15, 0x4, R4 ;  /* 0x000000040f0e1825 */ /* 0x000fe200078e0204 */
[----:B------:R-:W-:Y:S01]  /*0980*/  MOV R7, UR13 ;  /* 0x0000000d00077c02 */ /* 0x000fe20008000f00 */
[----:B------:R-:W2:Y:S01]  /*0990*/  @P1 LDG.E R4, desc[UR18][R4.64] ;  /* 0x0000001204041981 */ /* 0x000ea2000c1e1900 */
[----:B------:R-:W-:-:S02]  /*09a0*/  MOV R8, UR14 ;  /* 0x0000000e00087c02 */ /* 0x000fc40008000f00 */
[----:B------:R-:W-:Y:S01]  /*09b0*/  MOV R9, UR15 ;  /* 0x0000000f00097c02 */ /* 0x000fe20008000f00 */
[----:B------:R-:W-:Y:S01]  /*09c0*/  @!P0 IMAD.WIDE.U32 R6, R17, 0x4, R6 ;  /* 0x0000000411068825 */ /* 0x000fe200078e0006 */
[----:B------:R-:W3:Y:S03]  /*09d0*/  @P1 LDG.E R14, desc[UR18][R14.64] ;  /* 0x000000120e0e1981 */ /* 0x000ee6000c1e1900 */
[----:B------:R-:W-:Y:S01]  /*09e0*/  @!P0 IMAD.WIDE R8, R19, 0x4, R8 ;  /* 0x0000000413088825 */ /* 0x000fe200078e0208 */
[----:B------:R-:W3:Y:S04]  /*09f0*/  @P1 LDG.E R2, desc[UR18][R2.64+0x4] ;  /* 0x0000041202021981 */ /* 0x000ee8000c1e1900 */
[----:B------:R-:W4:Y:S04]  /*0a00*/  @!P0 LDG.E R7, desc[UR18][R6.64] ;  /* 0x0000001206078981 */ /* 0x000f28000c1e1900 */
[----:B------:R-:W4:Y:S01]  /*0a10*/  @!P0 LDG.E R8, desc[UR18][R8.64] ;  /* 0x0000001208088981 */ /* 0x000f22000c1e1900 */
[----:B--2---:R-:W-:-:S04]  /*0a20*/  @P1 FFMA R11, R11, R4, R12 ;  /* 0x000000040b0b1223 */ /* 0x004fc8000000000c */
[----:B---3--:R-:W-:-:S04]  /*0a30*/  @P1 FFMA R12, R2, R14, R11 ;  /* 0x0000000e020c1223 */ /* 0x008fc8000000000b */
[----:B----4-:R-:W-:-:S07]  /*0a40*/  @!P0 FFMA R12, R7, R8, R12 ;  /* 0x00000008070c8223 */ /* 0x010fce000000000c */
.L_x_2:
[----:B------:R-:W1:Y:S01]  /*0a50*/  LDC.64 R2, c[0x0][0x390] ;  /* 0x0000e400ff027b82 */ /* 0x000e620000000a00 */
[----:B------:R-:W-:-:S05]  /*0a60*/  IADD3 R13, PT, PT, R0, R13, RZ ;  /* 0x0000000d000d7210 */ /* 0x000fca0007ffe0ff */
[----:B-1----:R-:W-:-:S05]  /*0a70*/  IMAD.WIDE R2, R13, 0x4, R2 ;  /* 0x000000040d027825 */ /* 0x002fca00078e0202 */
[----:B0-----:R-:W-:Y:S01]  /*0a80*/  STG.E desc[UR18][R2.64], R12 ;  /* 0x0000000c02007986 */ /* 0x001fe2000c101912 */
[----:B------:R-:W-:Y:S05]  /*0a90*/  EXIT ;  /* 0x000000000000794d */ /* 0x000fea0003800000 */
.L_x_4:
[----:B------:R-:W-:-:S00]  /*0aa0*/  BRA `(.L_x_4) ;  /* 0xfffffffc00fc7947 */ /* 0x000fc0000383ffff */
[----:B------:R-:W-:-:S00]  /*0ab0*/  NOP ;  /* 0x0000000000007918 */ /* 0x000fc00000000000 */
        /* <DEDUP_REMOVED lines=12> */
.L_x_5:


//--------------------- .nv.shared.reserved.0     --------------------------
	.section	.nv.shared.reserved.0,"aw",@nobits
	.weak		__nv_reservedSMEM_offset_0_alias
	.size		__nv_reservedSMEM_offset_0_alias, 0, 64
	.other		__nv_reservedSMEM_offset_0_alias,@"STO_CUDA_RESERVED_SHARED STV_DEFAULT"
__nv_reservedSMEM_offset_0_alias:
	.zero		0
	.zero		64


//--------------------- .nv.constant0._Z12matmul_naivePfS_S_i --------------------------
	.section	.nv.constant0._Z12matmul_naivePfS_S_i,"a",@progbits
	.sectionflags	@""
	.align	4
.nv.constant0._Z12matmul_naivePfS_S_i:
	.zero		924


//--------------------- SYMBOLS --------------------------

	.type		.nv.reservedSmem.offset0,@object
	.size		.nv.reservedSmem.offset0,0x4
